//
// Generated by NVIDIA NVVM Compiler
//
// Compiler Build ID: CL-36424714
// Cuda compilation tools, release 13.0, V13.0.88
// Based on NVVM 20.0.0
//

.version 9.0
.target sm_100
.address_size 64

	// .globl	_Z10scanKernelPfi
// _ZZ10scanKernelPfiE4temp has been demoted

.visible .entry _Z10scanKernelPfi(
	.param .u64 .ptr .align 1 _Z10scanKernelPfi_param_0,
	.param .u32 _Z10scanKernelPfi_param_1
)
{
	.reg .pred 	%p<7>;
	.reg .b32 	%r<17>;
	.reg .b32 	%f<12>;
	.reg .b64 	%rd<5>;
	// demoted variable
	.shared .align 4 .b8 _ZZ10scanKernelPfiE4temp[2048];
	ld.param.u64 	%rd2, [_Z10scanKernelPfi_param_0];
	ld.param.u32 	%r7, [_Z10scanKernelPfi_param_1];
	cvta.to.global.u64 	%rd3, %rd2;
	mov.u32 	%r1, %tid.x;
	mov.u32 	%r8, %ctaid.x;
	mov.u32 	%r2, %ntid.x;
	mad.lo.s32 	%r3, %r8, %r2, %r1;
	setp.ge.s32 	%p1, %r3, %r7;
	mul.wide.s32 	%rd4, %r3, 4;
	add.s64 	%rd1, %rd3, %rd4;
	mov.f32 	%f10, 0f00000000;
	@%p1 bra 	$L__BB0_2;
	ld.global.f32 	%f10, [%rd1];
$L__BB0_2:
	shl.b32 	%r9, %r1, 2;
	mov.u32 	%r10, _ZZ10scanKernelPfiE4temp;
	add.s32 	%r4, %r10, %r9;
	st.shared.f32 	[%r4], %f10;
	bar.sync 	0;
	setp.lt.u32 	%p2, %r2, 2;
	@%p2 bra 	$L__BB0_9;
	mov.b32 	%r16, 1;
$L__BB0_4:
	setp.lt.u32 	%p3, %r1, %r16;
	mov.f32 	%f11, 0f00000000;
	@%p3 bra 	$L__BB0_6;
	sub.s32 	%r12, %r1, %r16;
	shl.b32 	%r13, %r12, 2;
	add.s32 	%r15, %r10, %r13;
	ld.shared.f32 	%f11, [%r15];
$L__BB0_6:
	setp.lt.u32 	%p4, %r1, %r16;
	bar.sync 	0;
	@%p4 bra 	$L__BB0_8;
	ld.shared.f32 	%f7, [%r4];
	add.f32 	%f8, %f11, %f7;
	st.shared.f32 	[%r4], %f8;
$L__BB0_8:
	bar.sync 	0;
	shl.b32 	%r16, %r16, 1;
	setp.lt.u32 	%p5, %r16, %r2;
	@%p5 bra 	$L__BB0_4;
$L__BB0_9:
	setp.ge.s32 	%p6, %r3, %r7;
	@%p6 bra 	$L__BB0_11;
	ld.shared.f32 	%f9, [%r4];
	st.global.f32 	[%rd1], %f9;
$L__BB0_11:
	ret;

}


// ===== COMPILED SASS (sm_100) =====

	.target	sm_100

	.elftype	@"ET_EXEC"


//--------------------- .note.nv.tkinfo           --------------------------
	.section	.note.nv.tkinfo,"",@"SHT_NOTE"
	.sectionflags	@"SHF_NOTE_NV_TKINFO"
	.tkinfo
        /*0018*/ 	.word	0x00000002
        /*0030*/ 	.string	""
        /*0030*/ 	.string	"ptxas"
        /*0030*/ 	.string	"Cuda compilation tools, release 13.0, V13.0.88"
        /*0030*/ 	.string	"Build cuda_13.0.r13.0/compiler.36424714_0"
        /*0030*/ 	.string	"-arch sm_100 -m 64 "



//--------------------- .note.nv.cuinfo           --------------------------
	.section	.note.nv.cuinfo,"",@"SHT_NOTE"
	.sectionflags	@"SHF_NOTE_NV_CUINFO"
        /*0018*/ 	.short	0x0002
        /*001a*/ 	.short	0x0064
        /*001c*/ 	.short	0x0082
	.zero		2


//--------------------- .nv.info                  --------------------------
	.section	.nv.info,"",@"SHT_CUDA_INFO"
	.align	4


	//----- nvinfo : EIATTR_REGCOUNT
	.align		4
        /*0000*/ 	.byte	0x04, 0x2f
        /*0002*/ 	.short	(.L_1 - .L_0)
	.align		4
.L_0:
        /*0004*/ 	.word	index@(_Z10scanKernelPfi)
        /*0008*/ 	.word	0x0000000e


	//----- nvinfo : EIATTR_FRAME_SIZE
	.align		4
.L_1:
        /*000c*/ 	.byte	0x04, 0x11
        /*000e*/ 	.short	(.L_3 - .L_2)
	.align		4
.L_2:
        /*0010*/ 	.word	index@(_Z10scanKernelPfi)
        /*0014*/ 	.word	0x00000000


	//----- nvinfo : EIATTR_MIN_STACK_SIZE
	.align		4
.L_3:
        /*0018*/ 	.byte	0x04, 0x12
        /*001a*/ 	.short	(.L_5 - .L_4)
	.align		4
.L_4:
        /*001c*/ 	.word	index@(_Z10scanKernelPfi)
        /*0020*/ 	.word	0x00000000
.L_5:


//--------------------- .nv.compat                --------------------------
	.section	.nv.compat,"",@"SHT_CUDA_COMPAT_INFO"
	.align	4
        /*0000*/ 	.byte	0x02, 0x09, 0x00, 0x00, 0x02, 0x02, 0x01, 0x00, 0x02, 0x05, 0x05, 0x00, 0x03, 0x07, 0x01, 0x01
        /*0010*/ 	.byte	0x02, 0x03, 0x00, 0x00, 0x02, 0x06, 0x01, 0x00, 0x04, 0x0b, 0x08, 0x00, 0x09, 0x00, 0x00, 0x00
        /*0020*/ 	.byte	0x00, 0x00, 0x00, 0x00


//--------------------- .nv.info._Z10scanKernelPfi --------------------------
	.section	.nv.info._Z10scanKernelPfi,"",@"SHT_CUDA_INFO"
	.sectionflags	@""
	.align	4


	//----- nvinfo : EIATTR_CUDA_API_VERSION
	.align		4
        /*0000*/ 	.byte	0x04, 0x37
        /*0002*/ 	.short	(.L_7 - .L_6)
.L_6:
        /*0004*/ 	.word	0x00000082


	//----- nvinfo : EIATTR_KPARAM_INFO
	.align		4
.L_7:
        /*0008*/ 	.byte	0x04, 0x17
        /*000a*/ 	.short	(.L_9 - .L_8)
.L_8:
        /*000c*/ 	.word	0x00000000
        /*0010*/ 	.short	0x0001
        /*0012*/ 	.short	0x0008
        /*0014*/ 	.byte	0x00, 0xf0, 0x11, 0x00


	//----- nvinfo : EIATTR_KPARAM_INFO
	.align		4
.L_9:
        /*0018*/ 	.byte	0x04, 0x17
        /*001a*/ 	.short	(.L_11 - .L_10)
.L_10:
        /*001c*/ 	.word	0x00000000
        /*0020*/ 	.short	0x0000
        /*0022*/ 	.short	0x0000
        /*0024*/ 	.byte	0x00, 0xf5, 0x21, 0x00


	//----- nvinfo : EIATTR_SPARSE_MMA_MASK
	.align		4
.L_11:
        /*0028*/ 	.byte	0x03, 0x50
        /*002a*/ 	.short	0x0000


	//----- nvinfo : EIATTR_MAXREG_COUNT
	.align		4
        /*002c*/ 	.byte	0x03, 0x1b
        /*002e*/ 	.short	0x00ff


	//----- nvinfo : EIATTR_NUM_BARRIERS
	.align		4
        /*0030*/ 	.byte	0x02, 0x4c
        /*0032*/ 	.byte	0x01
	.zero		1


	//----- nvinfo : EIATTR_MERCURY_ISA_VERSION
	.align		4
        /*0034*/ 	.byte	0x03, 0x5f
        /*0036*/ 	.short	0x0101


	//----- nvinfo : EIATTR_VRC_CTA_INIT_COUNT
	.align		4
        /*0038*/ 	.byte	0x02, 0x4a
	.zero		1
	.zero		1


	//----- nvinfo : EIATTR_EXIT_INSTR_OFFSETS
	.align		4
        /*003c*/ 	.byte	0x04, 0x1c
        /*003e*/ 	.short	(.L_13 - .L_12)


	//   ....[0]....
.L_12:
        /*0040*/ 	.word	0x00000240


	//   ....[1]....
        /*0044*/ 	.word	0x00000270


	//----- nvinfo : EIATTR_CBANK_PARAM_SIZE
	.align		4
.L_13:
        /*0048*/ 	.byte	0x03, 0x19
        /*004a*/ 	.short	0x000c


	//----- nvinfo : EIATTR_PARAM_CBANK
	.align		4
        /*004c*/ 	.byte	0x04, 0x0a
        /*004e*/ 	.short	(.L_15 - .L_14)
	.align		4
.L_14:
        /*0050*/ 	.word	index@(.nv.constant0._Z10scanKernelPfi)
        /*0054*/ 	.short	0x0380
        /*0056*/ 	.short	0x000c


	//----- nvinfo : EIATTR_SW_WAR
	.align		4
.L_15:
        /*0058*/ 	.byte	0x04, 0x36
        /*005a*/ 	.short	(.L_17 - .L_16)
.L_16:
        /*005c*/ 	.word	0x00000008
.L_17:


//--------------------- .nv.callgraph             --------------------------
	.section	.nv.callgraph,"",@"SHT_CUDA_CALLGRAPH"
	.align	4
	.sectionentsize	8
	.align		4
        /*0000*/ 	.word	0x00000000
	.align		4
        /*0004*/ 	.word	0xffffffff
	.align		4
        /*0008*/ 	.word	0x00000000
	.align		4
        /*000c*/ 	.word	0xfffffffe
	.align		4
        /*0010*/ 	.word	0x00000000
	.align		4
        /*0014*/ 	.word	0xfffffffd
	.align		4
        /*0018*/ 	.word	0x00000000
	.align		4
        /*001c*/ 	.word	0xfffffffc


//--------------------- .text._Z10scanKernelPfi   --------------------------
	.section	.text._Z10scanKernelPfi,"ax",@progbits
	.align	128
        .global         _Z10scanKernelPfi
        .type           _Z10scanKernelPfi,@function
        .size           _Z10scanKernelPfi,(.L_x_3 - _Z10scanKernelPfi)
        .other          _Z10scanKernelPfi,@"STO_CUDA_ENTRY STV_DEFAULT"
_Z10scanKernelPfi:
.text._Z10scanKernelPfi:
[----:B------:R-:W-:Y:S01]  /*0000*/  LDC R1, c[0x0][0x37c] ;  /* 0x0000df00ff017b82 */ /* 0x000fe20000000800 */
[----:B------:R-:W0:Y:S07]  /*0010*/  S2R R6, SR_TID.X ;  /* 0x0000000000067919 */ /* 0x000e2e0000002100 */
[----:B------:R-:W0:Y:S01]  /*0020*/  S2UR UR4, SR_CTAID.X ;  /* 0x00000000000479c3 */ /* 0x000e220000002500 */
[----:B------:R-:W1:Y:S01]  /*0030*/  LDCU UR5, c[0x0][0x388] ;  /* 0x00007100ff0577ac */ /* 0x000e620008000800 */
[----:B------:R-:W-:Y:S01]  /*0040*/  IMAD.MOV.U32 R0, RZ, RZ, RZ ;  /* 0x000000ffff007224 */ /* 0x000fe200078e00ff */
[----:B------:R-:W2:Y:S05]  /*0050*/  LDCU.64 UR6, c[0x0][0x358] ;  /* 0x00006b00ff0677ac */ /* 0x000eaa0008000a00 */
[----:B------:R-:W0:Y:S08]  /*0060*/  LDC R11, c[0x0][0x360] ;  /* 0x0000d800ff0b7b82 */ /* 0x000e300000000800 */
[----:B------:R-:W3:Y:S01]  /*0070*/  LDC.64 R2, c[0x0][0x380] ;  /* 0x0000e000ff027b82 */ /* 0x000ee20000000a00 */
[----:B0-----:R-:W-:-:S05]  /*0080*/  IMAD R5, R11, UR4, R6 ;  /* 0x000000040b057c24 */ /* 0x001fca000f8e0206 */
[C---:B-1----:R-:W-:Y:S01]  /*0090*/  ISETP.GE.AND P0, PT, R5.reuse, UR5, PT ;  /* 0x0000000505007c0c */ /* 0x042fe2000bf06270 */
[----:B---3--:R-:W-:-:S12]  /*00a0*/  IMAD.WIDE R2, R5, 0x4, R2 ;  /* 0x0000000405027825 */ /* 0x008fd800078e0202 */
[----:B--2---:R-:W2:Y:S01]  /*00b0*/  @!P0 LDG.E R0, desc[UR6][R2.64] ;  /* 0x0000000602008981 */ /* 0x004ea2000c1e1900 */
[----:B------:R-:W0:Y:S01]  /*00c0*/  S2UR UR5, SR_CgaCtaId ;  /* 0x00000000000579c3 */ /* 0x000e220000008800 */
[----:B------:R-:W-:Y:S01]  /*00d0*/  UMOV UR4, 0x400 ;  /* 0x0000040000047882 */ /* 0x000fe20000000000 */
[----:B------:R-:W-:Y:S01]  /*00e0*/  ISETP.GE.U32.AND P0, PT, R11, 0x2, PT ;  /* 0x000000020b00780c */ /* 0x000fe20003f06070 */
[----:B0-----:R-:W-:-:S06]  /*00f0*/  ULEA UR4, UR5, UR4, 0x18 ;  /* 0x0000000405047291 */ /* 0x001fcc000f8ec0ff */
[----:B------:R-:W-:-:S05]  /*0100*/  LEA R7, R6, UR4, 0x2 ;  /* 0x0000000406077c11 */ /* 0x000fca000f8e10ff */
[----:B--2---:R0:W-:Y:S01]  /*0110*/  STS [R7], R0 ;  /* 0x0000000007007388 */ /* 0x0041e20000000800 */
[----:B------:R-:W-:Y:S06]  /*0120*/  BAR.SYNC.DEFER_BLOCKING 0x0 ;  /* 0x0000000000007b1d */ /* 0x000fec0000010000 */
[----:B------:R-:W-:Y:S05]  /*0130*/  @!P0 BRA `(.L_x_0) ;  /* 0x0000000000388947 */ /* 0x000fea0003800000 */
[----:B------:R-:W-:-:S05]  /*0140*/  UMOV UR5, 0x1 ;  /* 0x0000000100057882 */ /* 0x000fca0000000000 */
.L_x_1:
[----:B------:R-:W-:Y:S01]  /*0150*/  ISETP.GE.U32.AND P0, PT, R6, UR5, PT ;  /* 0x0000000506007c0c */ /* 0x000fe2000bf06070 */
[----:B0-----:R-:W-:-:S12]  /*0160*/  IMAD.MOV.U32 R0, RZ, RZ, RZ ;  /* 0x000000ffff007224 */ /* 0x001fd800078e00ff */
[----:B------:R-:W-:Y:S01]  /*0170*/  @P0 VIADD R4, R6, -UR5 ;  /* 0x8000000506040c36 */ /* 0x000fe20008000000 */
[----:B------:R-:W-:-:S04]  /*0180*/  USHF.L.U32 UR5, UR5, 0x1, URZ ;  /* 0x0000000105057899 */ /* 0x000fc800080006ff */
[----:B------:R-:W-:-:S05]  /*0190*/  @P0 LEA R4, R4, UR4, 0x2 ;  /* 0x0000000404040c11 */ /* 0x000fca000f8e10ff */
[----:B------:R-:W-:Y:S01]  /*01a0*/  @P0 LDS R0, [R4] ;  /* 0x0000000004000984 */ /* 0x000fe20000000800 */
[----:B------:R-:W-:Y:S06]  /*01b0*/  BAR.SYNC.DEFER_BLOCKING 0x0 ;  /* 0x0000000000007b1d */ /* 0x000fec0000010000 */
[----:B------:R-:W0:Y:S02]  /*01c0*/  @P0 LDS R9, [R7] ;  /* 0x0000000007090984 */ /* 0x000e240000000800 */
[----:B0-----:R-:W-:-:S05]  /*01d0*/  @P0 FADD R0, R9, R0 ;  /* 0x0000000009000221 */ /* 0x001fca0000000000 */
[----:B------:R1:W-:Y:S01]  /*01e0*/  @P0 STS [R7], R0 ;  /* 0x0000000007000388 */ /* 0x0003e20000000800 */
[----:B------:R-:W-:Y:S01]  /*01f0*/  BAR.SYNC.DEFER_BLOCKING 0x0 ;  /* 0x0000000000007b1d */ /* 0x000fe20000010000 */
[----:B------:R-:W-:-:S13]  /*0200*/  ISETP.LE.U32.AND P0, PT, R11, UR5, PT ;  /* 0x000000050b007c0c */ /* 0x000fda000bf03070 */
[----:B-1----:R-:W-:Y:S05]  /*0210*/  @!P0 BRA `(.L_x_1) ;  /* 0xfffffffc00cc8947 */ /* 0x002fea000383ffff */
.L_x_0:
[----:B------:R-:W1:Y:S02]  /*0220*/  LDCU UR4, c[0x0][0x388] ;  /* 0x00007100ff0477ac */ /* 0x000e640008000800 */
[----:B-1----:R-:W-:-:S13]  /*0230*/  ISETP.GE.AND P0, PT, R5, UR4, PT ;  /* 0x0000000405007c0c */ /* 0x002fda000bf06270 */
[----:B------:R-:W-:Y:S05]  /*0240*/  @P0 EXIT ;  /* 0x000000000000094d */ /* 0x000fea0003800000 */
[----:B0-----:R-:W0:Y:S04]  /*0250*/  LDS R7, [R7] ;  /* 0x0000000007077984 */ /* 0x001e280000000800 */
[----:B0-----:R-:W-:Y:S01]  /*0260*/  STG.E desc[UR6][R2.64], R7 ;  /* 0x0000000702007986 */ /* 0x001fe2000c101906 */
[----:B------:R-:W-:Y:S05]  /*0270*/  EXIT ;  /* 0x000000000000794d */ /* 0x000fea0003800000 */
.L_x_2:
[----:B------:R-:W-:-:S00]  /*0280*/  BRA `(.L_x_2) ;  /* 0xfffffffc00fc7947 */ /* 0x000fc0000383ffff */
[----:B------:R-:W-:-:S00]  /*0290*/  NOP ;  /* 0x0000000000007918 */ /* 0x000fc00000000000 */
        /* <DEDUP_REMOVED lines=14> */
.L_x_3:


//--------------------- .nv.shared._Z10scanKernelPfi --------------------------
	.section	.nv.shared._Z10scanKernelPfi,"aw",@nobits
	.sectionflags	@""
	.align	4
.nv.shared._Z10scanKernelPfi:
	.zero		3072


//--------------------- .nv.shared.reserved.0     --------------------------
	.section	.nv.shared.reserved.0,"aw",@nobits
	.weak		__nv_reservedSMEM_offset_0_alias
	.size		__nv_reservedSMEM_offset_0_alias, 0, 64
	.other		__nv_reservedSMEM_offset_0_alias,@"STO_CUDA_RESERVED_SHARED STV_DEFAULT"
__nv_reservedSMEM_offset_0_alias:
	.zero		0
	.zero		64


//--------------------- .nv.constant0._Z10scanKernelPfi --------------------------
	.section	.nv.constant0._Z10scanKernelPfi,"a",@progbits
	.sectionflags	@""
	.align	4
.nv.constant0._Z10scanKernelPfi:
	.zero		908


//--------------------- SYMBOLS --------------------------

	.type		.nv.reservedSmem.offset0,@object
	.size		.nv.reservedSmem.offset0,0x4
	.type		.nv.reservedSmem.cap,@object
	.size		.nv.reservedSmem.cap,0x4
